//
// Generated by NVIDIA NVVM Compiler
//
// Compiler Build ID: CL-36424714
// Cuda compilation tools, release 13.0, V13.0.88
// Based on NVVM 20.0.0
//

.version 9.0
.target sm_100
.address_size 64

	// .globl	_Z13mandel_kernelffffPiiii
// _ZZ13mandel_kernelffffPiiiiE14shared_lower_x has been demoted
// _ZZ13mandel_kernelffffPiiiiE14shared_lower_y has been demoted
// _ZZ13mandel_kernelffffPiiiiE13shared_step_x has been demoted
// _ZZ13mandel_kernelffffPiiiiE13shared_step_y has been demoted

.visible .entry _Z13mandel_kernelffffPiiii(
	.param .f32 _Z13mandel_kernelffffPiiii_param_0,
	.param .f32 _Z13mandel_kernelffffPiiii_param_1,
	.param .f32 _Z13mandel_kernelffffPiiii_param_2,
	.param .f32 _Z13mandel_kernelffffPiiii_param_3,
	.param .u64 .ptr .align 1 _Z13mandel_kernelffffPiiii_param_4,
	.param .u32 _Z13mandel_kernelffffPiiii_param_5,
	.param .u32 _Z13mandel_kernelffffPiiii_param_6,
	.param .u32 _Z13mandel_kernelffffPiiii_param_7
)
{
	.reg .pred 	%p<8>;
	.reg .b32 	%r<22>;
	.reg .b32 	%f<24>;
	.reg .b64 	%rd<5>;
	// demoted variable
	.shared .align 4 .f32 _ZZ13mandel_kernelffffPiiiiE14shared_lower_x;
	// demoted variable
	.shared .align 4 .f32 _ZZ13mandel_kernelffffPiiiiE14shared_lower_y;
	// demoted variable
	.shared .align 4 .f32 _ZZ13mandel_kernelffffPiiiiE13shared_step_x;
	// demoted variable
	.shared .align 4 .f32 _ZZ13mandel_kernelffffPiiiiE13shared_step_y;
	ld.param.f32 	%f9, [_Z13mandel_kernelffffPiiii_param_0];
	ld.param.f32 	%f10, [_Z13mandel_kernelffffPiiii_param_1];
	ld.param.f32 	%f11, [_Z13mandel_kernelffffPiiii_param_2];
	ld.param.f32 	%f12, [_Z13mandel_kernelffffPiiii_param_3];
	ld.param.u64 	%rd1, [_Z13mandel_kernelffffPiiii_param_4];
	ld.param.u32 	%r8, [_Z13mandel_kernelffffPiiii_param_5];
	ld.param.u32 	%r9, [_Z13mandel_kernelffffPiiii_param_6];
	ld.param.u32 	%r10, [_Z13mandel_kernelffffPiiii_param_7];
	mov.u32 	%r1, %tid.x;
	mov.u32 	%r2, %tid.y;
	or.b32  	%r11, %r1, %r2;
	setp.ne.s32 	%p1, %r11, 0;
	@%p1 bra 	$L__BB0_2;
	st.shared.f32 	[_ZZ13mandel_kernelffffPiiiiE14shared_lower_x], %f9;
	st.shared.f32 	[_ZZ13mandel_kernelffffPiiiiE14shared_lower_y], %f10;
	st.shared.f32 	[_ZZ13mandel_kernelffffPiiiiE13shared_step_x], %f11;
	st.shared.f32 	[_ZZ13mandel_kernelffffPiiiiE13shared_step_y], %f12;
$L__BB0_2:
	bar.sync 	0;
	mov.u32 	%r12, %ctaid.x;
	mov.u32 	%r13, %ntid.x;
	mad.lo.s32 	%r3, %r12, %r13, %r1;
	mov.u32 	%r14, %ctaid.y;
	mov.u32 	%r15, %ntid.y;
	mad.lo.s32 	%r16, %r14, %r15, %r2;
	setp.ge.s32 	%p2, %r3, %r8;
	setp.ge.s32 	%p3, %r16, %r9;
	or.pred  	%p4, %p2, %p3;
	@%p4 bra 	$L__BB0_8;
	ld.shared.f32 	%f13, [_ZZ13mandel_kernelffffPiiiiE14shared_lower_x];
	cvt.rn.f32.s32 	%f14, %r3;
	ld.shared.f32 	%f15, [_ZZ13mandel_kernelffffPiiiiE13shared_step_x];
	fma.rn.f32 	%f1, %f15, %f14, %f13;
	ld.shared.f32 	%f16, [_ZZ13mandel_kernelffffPiiiiE14shared_lower_y];
	cvt.rn.f32.u32 	%f17, %r16;
	ld.shared.f32 	%f18, [_ZZ13mandel_kernelffffPiiiiE13shared_step_y];
	fma.rn.f32 	%f2, %f18, %f17, %f16;
	setp.lt.s32 	%p5, %r10, 1;
	mov.b32 	%r21, 0;
	@%p5 bra 	$L__BB0_7;
	mov.b32 	%r20, 0;
	mov.f32 	%f22, %f2;
	mov.f32 	%f23, %f1;
$L__BB0_5:
	mul.f32 	%f5, %f23, %f23;
	mul.f32 	%f6, %f22, %f22;
	add.f32 	%f19, %f5, %f6;
	setp.gt.f32 	%p6, %f19, 0f40800000;
	mov.u32 	%r21, %r20;
	@%p6 bra 	$L__BB0_7;
	sub.f32 	%f20, %f5, %f6;
	add.f32 	%f21, %f23, %f23;
	add.f32 	%f23, %f1, %f20;
	fma.rn.f32 	%f22, %f21, %f22, %f2;
	add.s32 	%r20, %r20, 1;
	setp.ne.s32 	%p7, %r20, %r10;
	mov.u32 	%r21, %r10;
	@%p7 bra 	$L__BB0_5;
$L__BB0_7:
	mad.lo.s32 	%r19, %r8, %r16, %r3;
	cvta.to.global.u64 	%rd2, %rd1;
	mul.wide.s32 	%rd3, %r19, 4;
	add.s64 	%rd4, %rd2, %rd3;
	st.global.u32 	[%rd4], %r21;
$L__BB0_8:
	ret;

}


// ===== COMPILED SASS (sm_100) =====

	.target	sm_100

	.elftype	@"ET_EXEC"


//--------------------- .note.nv.tkinfo           --------------------------
	.section	.note.nv.tkinfo,"",@"SHT_NOTE"
	.sectionflags	@"SHF_NOTE_NV_TKINFO"
	.tkinfo
        /*0018*/ 	.word	0x00000002
        /*0030*/ 	.string	""
        /*0030*/ 	.string	"ptxas"
        /*0030*/ 	.string	"Cuda compilation tools, release 13.0, V13.0.88"
        /*0030*/ 	.string	"Build cuda_13.0.r13.0/compiler.36424714_0"
        /*0030*/ 	.string	"-arch sm_100 -m 64 "



//--------------------- .note.nv.cuinfo           --------------------------
	.section	.note.nv.cuinfo,"",@"SHT_NOTE"
	.sectionflags	@"SHF_NOTE_NV_CUINFO"
        /*0018*/ 	.short	0x0002
        /*001a*/ 	.short	0x0064
        /*001c*/ 	.short	0x0082
	.zero		2


//--------------------- .nv.info                  --------------------------
	.section	.nv.info,"",@"SHT_CUDA_INFO"
	.align	4


	//----- nvinfo : EIATTR_REGCOUNT
	.align		4
        /*0000*/ 	.byte	0x04, 0x2f
        /*0002*/ 	.short	(.L_1 - .L_0)
	.align		4
.L_0:
        /*0004*/ 	.word	index@(_Z13mandel_kernelffffPiiii)
        /*0008*/ 	.word	0x00000010


	//----- nvinfo : EIATTR_FRAME_SIZE
	.align		4
.L_1:
        /*000c*/ 	.byte	0x04, 0x11
        /*000e*/ 	.short	(.L_3 - .L_2)
	.align		4
.L_2:
        /*0010*/ 	.word	index@(_Z13mandel_kernelffffPiiii)
        /*0014*/ 	.word	0x00000000


	//----- nvinfo : EIATTR_MIN_STACK_SIZE
	.align		4
.L_3:
        /*0018*/ 	.byte	0x04, 0x12
        /*001a*/ 	.short	(.L_5 - .L_4)
	.align		4
.L_4:
        /*001c*/ 	.word	index@(_Z13mandel_kernelffffPiiii)
        /*0020*/ 	.word	0x00000000
.L_5:


//--------------------- .nv.compat                --------------------------
	.section	.nv.compat,"",@"SHT_CUDA_COMPAT_INFO"
	.align	4
        /*0000*/ 	.byte	0x02, 0x09, 0x00, 0x00, 0x02, 0x02, 0x01, 0x00, 0x02, 0x05, 0x05, 0x00, 0x03, 0x07, 0x01, 0x01
        /*0010*/ 	.byte	0x02, 0x03, 0x00, 0x00, 0x02, 0x06, 0x01, 0x00, 0x04, 0x0b, 0x08, 0x00, 0x01, 0x00, 0x00, 0x00
        /*0020*/ 	.byte	0x00, 0x00, 0x00, 0x00


//--------------------- .nv.info._Z13mandel_kernelffffPiiii --------------------------
	.section	.nv.info._Z13mandel_kernelffffPiiii,"",@"SHT_CUDA_INFO"
	.sectionflags	@""
	.align	4


	//----- nvinfo : EIATTR_CUDA_API_VERSION
	.align		4
        /*0000*/ 	.byte	0x04, 0x37
        /*0002*/ 	.short	(.L_7 - .L_6)
.L_6:
        /*0004*/ 	.word	0x00000082


	//----- nvinfo : EIATTR_KPARAM_INFO
	.align		4
.L_7:
        /*0008*/ 	.byte	0x04, 0x17
        /*000a*/ 	.short	(.L_9 - .L_8)
.L_8:
        /*000c*/ 	.word	0x00000000
        /*0010*/ 	.short	0x0007
        /*0012*/ 	.short	0x0020
        /*0014*/ 	.byte	0x00, 0xf0, 0x11, 0x00


	//----- nvinfo : EIATTR_KPARAM_INFO
	.align		4
.L_9:
        /*0018*/ 	.byte	0x04, 0x17
        /*001a*/ 	.short	(.L_11 - .L_10)
.L_10:
        /*001c*/ 	.word	0x00000000
        /*0020*/ 	.short	0x0006
        /*0022*/ 	.short	0x001c
        /*0024*/ 	.byte	0x00, 0xf0, 0x11, 0x00


	//----- nvinfo : EIATTR_KPARAM_INFO
	.align		4
.L_11:
        /*0028*/ 	.byte	0x04, 0x17
        /*002a*/ 	.short	(.L_13 - .L_12)
.L_12:
        /*002c*/ 	.word	0x00000000
        /*0030*/ 	.short	0x0005
        /*0032*/ 	.short	0x0018
        /*0034*/ 	.byte	0x00, 0xf0, 0x11, 0x00


	//----- nvinfo : EIATTR_KPARAM_INFO
	.align		4
.L_13:
        /*0038*/ 	.byte	0x04, 0x17
        /*003a*/ 	.short	(.L_15 - .L_14)
.L_14:
        /*003c*/ 	.word	0x00000000
        /*0040*/ 	.short	0x0004
        /*0042*/ 	.short	0x0010
        /*0044*/ 	.byte	0x00, 0xf5, 0x21, 0x00


	//----- nvinfo : EIATTR_KPARAM_INFO
	.align		4
.L_15:
        /*0048*/ 	.byte	0x04, 0x17
        /*004a*/ 	.short	(.L_17 - .L_16)
.L_16:
        /*004c*/ 	.word	0x00000000
        /*0050*/ 	.short	0x0003
        /*0052*/ 	.short	0x000c
        /*0054*/ 	.byte	0x00, 0xf0, 0x11, 0x00


	//----- nvinfo : EIATTR_KPARAM_INFO
	.align		4
.L_17:
        /*0058*/ 	.byte	0x04, 0x17
        /*005a*/ 	.short	(.L_19 - .L_18)
.L_18:
        /*005c*/ 	.word	0x00000000
        /*0060*/ 	.short	0x0002
        /*0062*/ 	.short	0x0008
        /*0064*/ 	.byte	0x00, 0xf0, 0x11, 0x00


	//----- nvinfo : EIATTR_KPARAM_INFO
	.align		4
.L_19:
        /*0068*/ 	.byte	0x04, 0x17
        /*006a*/ 	.short	(.L_21 - .L_20)
.L_20:
        /*006c*/ 	.word	0x00000000
        /*0070*/ 	.short	0x0001
        /*0072*/ 	.short	0x0004
        /*0074*/ 	.byte	0x00, 0xf0, 0x11, 0x00


	//----- nvinfo : EIATTR_KPARAM_INFO
	.align		4
.L_21:
        /*0078*/ 	.byte	0x04, 0x17
        /*007a*/ 	.short	(.L_23 - .L_22)
.L_22:
        /*007c*/ 	.word	0x00000000
        /*0080*/ 	.short	0x0000
        /*0082*/ 	.short	0x0000
        /*0084*/ 	.byte	0x00, 0xf0, 0x11, 0x00


	//----- nvinfo : EIATTR_SPARSE_MMA_MASK
	.align		4
.L_23:
        /*0088*/ 	.byte	0x03, 0x50
        /*008a*/ 	.short	0x0000


	//----- nvinfo : EIATTR_MAXREG_COUNT
	.align		4
        /*008c*/ 	.byte	0x03, 0x1b
        /*008e*/ 	.short	0x00ff


	//----- nvinfo : EIATTR_NUM_BARRIERS
	.align		4
        /*0090*/ 	.byte	0x02, 0x4c
        /*0092*/ 	.byte	0x01
	.zero		1


	//----- nvinfo : EIATTR_MERCURY_ISA_VERSION
	.align		4
        /*0094*/ 	.byte	0x03, 0x5f
        /*0096*/ 	.short	0x0101


	//----- nvinfo : EIATTR_VRC_CTA_INIT_COUNT
	.align		4
        /*0098*/ 	.byte	0x02, 0x4a
	.zero		1
	.zero		1


	//----- nvinfo : EIATTR_EXIT_INSTR_OFFSETS
	.align		4
        /*009c*/ 	.byte	0x04, 0x1c
        /*009e*/ 	.short	(.L_25 - .L_24)


	//   ....[0]....
.L_24:
        /*00a0*/ 	.word	0x00000140


	//   ....[1]....
        /*00a4*/ 	.word	0x000003b0


	//----- nvinfo : EIATTR_CRS_STACK_SIZE
	.align		4
.L_25:
        /*00a8*/ 	.byte	0x04, 0x1e
        /*00aa*/ 	.short	(.L_27 - .L_26)
.L_26:
        /*00ac*/ 	.word	0x00000000


	//----- nvinfo : EIATTR_CBANK_PARAM_SIZE
	.align		4
.L_27:
        /*00b0*/ 	.byte	0x03, 0x19
        /*00b2*/ 	.short	0x0024


	//----- nvinfo : EIATTR_PARAM_CBANK
	.align		4
        /*00b4*/ 	.byte	0x04, 0x0a
        /*00b6*/ 	.short	(.L_29 - .L_28)
	.align		4
.L_28:
        /*00b8*/ 	.word	index@(.nv.constant0._Z13mandel_kernelffffPiiii)
        /*00bc*/ 	.short	0x0380
        /*00be*/ 	.short	0x0024


	//----- nvinfo : EIATTR_SW_WAR
	.align		4
.L_29:
        /*00c0*/ 	.byte	0x04, 0x36
        /*00c2*/ 	.short	(.L_31 - .L_30)
.L_30:
        /*00c4*/ 	.word	0x00000008
.L_31:


//--------------------- .nv.callgraph             --------------------------
	.section	.nv.callgraph,"",@"SHT_CUDA_CALLGRAPH"
	.align	4
	.sectionentsize	8
	.align		4
        /*0000*/ 	.word	0x00000000
	.align		4
        /*0004*/ 	.word	0xffffffff
	.align		4
        /*0008*/ 	.word	0x00000000
	.align		4
        /*000c*/ 	.word	0xfffffffe
	.align		4
        /*0010*/ 	.word	0x00000000
	.align		4
        /*0014*/ 	.word	0xfffffffd
	.align		4
        /*0018*/ 	.word	0x00000000
	.align		4
        /*001c*/ 	.word	0xfffffffc


//--------------------- .text._Z13mandel_kernelffffPiiii --------------------------
	.section	.text._Z13mandel_kernelffffPiiii,"ax",@progbits
	.align	128
        .global         _Z13mandel_kernelffffPiiii
        .type           _Z13mandel_kernelffffPiiii,@function
        .size           _Z13mandel_kernelffffPiiii,(.L_x_4 - _Z13mandel_kernelffffPiiii)
        .other          _Z13mandel_kernelffffPiiii,@"STO_CUDA_ENTRY STV_DEFAULT"
_Z13mandel_kernelffffPiiii:
.text._Z13mandel_kernelffffPiiii:
[----:B------:R-:W-:Y:S01]  /*0000*/  LDC R1, c[0x0][0x37c] ;  /* 0x0000df00ff017b82 */ /* 0x000fe20000000800 */
[----:B------:R-:W0:Y:S07]  /*0010*/  S2R R9, SR_TID.X ;  /* 0x0000000000097919 */ /* 0x000e2e0000002100 */
[----:B------:R-:W1:Y:S01]  /*0020*/  LDC R2, c[0x0][0x360] ;  /* 0x0000d800ff027b82 */ /* 0x000e620000000800 */
[----:B------:R-:W2:Y:S01]  /*0030*/  LDCU.64 UR6, c[0x0][0x398] ;  /* 0x00007300ff0677ac */ /* 0x000ea20008000a00 */
[----:B------:R-:W0:Y:S06]  /*0040*/  S2R R0, SR_TID.Y ;  /* 0x0000000000007919 */ /* 0x000e2c0000002200 */
[----:B------:R-:W1:Y:S08]  /*0050*/  S2UR UR4, SR_CTAID.X ;  /* 0x00000000000479c3 */ /* 0x000e700000002500 */
[----:B------:R-:W3:Y:S08]  /*0060*/  LDC.64 R4, c[0x0][0x380] ;  /* 0x0000e000ff047b82 */ /* 0x000ef00000000a00 */
[----:B------:R-:W3:Y:S08]  /*0070*/  LDC.64 R6, c[0x0][0x388] ;  /* 0x0000e200ff067b82 */ /* 0x000ef00000000a00 */
[----:B------:R-:W4:Y:S01]  /*0080*/  S2UR UR5, SR_CTAID.Y ;  /* 0x00000000000579c3 */ /* 0x000f220000002600 */
[----:B0-----:R-:W-:Y:S01]  /*0090*/  LOP3.LUT P1, RZ, R9, R0, RZ, 0xfc, !PT ;  /* 0x0000000009ff7212 */ /* 0x001fe2000782fcff */
[----:B-1----:R-:W-:-:S06]  /*00a0*/  IMAD R9, R2, UR4, R9 ;  /* 0x0000000402097c24 */ /* 0x002fcc000f8e0209 */
[----:B------:R-:W4:Y:S06]  /*00b0*/  LDC R11, c[0x0][0x364] ;  /* 0x0000d900ff0b7b82 */ /* 0x000f2c0000000800 */
[----:B------:R-:W0:Y:S01]  /*00c0*/  @!P1 S2R R3, SR_CgaCtaId ;  /* 0x0000000000039919 */ /* 0x000e220000008800 */
[----:B------:R-:W-:Y:S01]  /*00d0*/  @!P1 MOV R2, 0x400 ;  /* 0x0000040000029802 */ /* 0x000fe20000000f00 */
[----:B----4-:R-:W-:-:S05]  /*00e0*/  IMAD R0, R11, UR5, R0 ;  /* 0x000000050b007c24 */ /* 0x010fca000f8e0200 */
[----:B--2---:R-:W-:-:S04]  /*00f0*/  ISETP.GE.AND P0, PT, R0, UR7, PT ;  /* 0x0000000700007c0c */ /* 0x004fc8000bf06270 */
[----:B------:R-:W-:Y:S02]  /*0100*/  ISETP.GE.OR P0, PT, R9, UR6, P0 ;  /* 0x0000000609007c0c */ /* 0x000fe40008706670 */
[----:B0-----:R-:W-:-:S05]  /*0110*/  @!P1 LEA R2, R3, R2, 0x18 ;  /* 0x0000000203029211 */ /* 0x001fca00078ec0ff */
[----:B---3--:R0:W-:Y:S01]  /*0120*/  @!P1 STS.128 [R2], R4 ;  /* 0x0000000402009388 */ /* 0x0081e20000000c00 */
[----:B------:R-:W-:Y:S06]  /*0130*/  BAR.SYNC.DEFER_BLOCKING 0x0 ;  /* 0x0000000000007b1d */ /* 0x000fec0000010000 */
[----:B------:R-:W-:Y:S05]  /*0140*/  @P0 EXIT ;  /* 0x000000000000094d */ /* 0x000fea0003800000 */
[----:B------:R-:W1:Y:S01]  /*0150*/  S2UR UR5, SR_CgaCtaId ;  /* 0x00000000000579c3 */ /* 0x000e620000008800 */
[----:B------:R-:W-:Y:S01]  /*0160*/  UMOV UR4, 0x400 ;  /* 0x0000040000047882 */ /* 0x000fe20000000000 */
[----:B------:R-:W2:Y:S01]  /*0170*/  LDCU UR6, c[0x0][0x3a0] ;  /* 0x00007400ff0677ac */ /* 0x000ea20008000800 */
[----:B0-----:R-:W-:Y:S02]  /*0180*/  I2FP.F32.U32 R2, R0 ;  /* 0x0000000000027245 */ /* 0x001fe40000201000 */
[----:B------:R-:W-:Y:S01]  /*0190*/  I2FP.F32.S32 R3, R9 ;  /* 0x0000000900037245 */ /* 0x000fe20000201400 */
[----:B--2---:R-:W-:Y:S02]  /*01a0*/  UISETP.GE.AND UP0, UPT, UR6, 0x1, UPT ;  /* 0x000000010600788c */ /* 0x004fe4000bf06270 */
[----:B-1----:R-:W-:-:S09]  /*01b0*/  ULEA UR4, UR5, UR4, 0x18 ;  /* 0x0000000405047291 */ /* 0x002fd2000f8ec0ff */
[----:B------:R-:W0:Y:S02]  /*01c0*/  LDS.128 R4, [UR4] ;  /* 0x00000004ff047984 */ /* 0x000e240008000c00 */
[----:B------:R-:W1:Y:S01]  /*01d0*/  LDCU.64 UR4, c[0x0][0x358] ;  /* 0x00006b00ff0477ac */ /* 0x000e620008000a00 */
[----:B0-----:R-:W-:Y:S01]  /*01e0*/  FFMA R2, R2, R7, R5 ;  /* 0x0000000702027223 */ /* 0x001fe20000000005 */
[----:B------:R-:W-:Y:S02]  /*01f0*/  HFMA2 R5, -RZ, RZ, 0, 0 ;  /* 0x00000000ff057431 */ /* 0x000fe400000001ff */
[----:B------:R-:W-:Y:S01]  /*0200*/  FFMA R3, R3, R6, R4 ;  /* 0x0000000603037223 */ /* 0x000fe20000000004 */
[----:B-1----:R-:W-:Y:S06]  /*0210*/  BRA.U !UP0, `(.L_x_0) ;  /* 0x0000000108507547 */ /* 0x002fec000b800000 */
[----:B------:R-:W-:Y:S01]  /*0220*/  BSSY.RECONVERGENT B0, `(.L_x_0) ;  /* 0x0000013000007945 */ /* 0x000fe20003800200 */
[----:B------:R-:W-:Y:S01]  /*0230*/  MOV R5, RZ ;  /* 0x000000ff00057202 */ /* 0x000fe20000000f00 */
[----:B------:R-:W0:Y:S01]  /*0240*/  LDCU UR6, c[0x0][0x3a0] ;  /* 0x00007400ff0677ac */ /* 0x000e220008000800 */
[----:B------:R-:W-:Y:S02]  /*0250*/  MOV R7, R2 ;  /* 0x0000000200077202 */ /* 0x000fe40000000f00 */
[----:B------:R-:W-:Y:S01]  /*0260*/  MOV R4, R3 ;  /* 0x0000000300047202 */ /* 0x000fe20000000f00 */
[----:B------:R-:W1:Y:S06]  /*0270*/  LDCU UR7, c[0x0][0x3a0] ;  /* 0x00007400ff0777ac */ /* 0x000e6c0008000800 */
.L_x_2:
[----:B------:R-:W-:Y:S01]  /*0280*/  FMUL R6, R4, R4 ;  /* 0x0000000404067220 */ /* 0x000fe20000400000 */
[----:B------:R-:W-:-:S04]  /*0290*/  FMUL R13, R7, R7 ;  /* 0x00000007070d7220 */ /* 0x000fc80000400000 */
[----:B------:R-:W-:-:S05]  /*02a0*/  FADD R8, R6, R13 ;  /* 0x0000000d06087221 */ /* 0x000fca0000000000 */
[----:B------:R-:W-:-:S13]  /*02b0*/  FSETP.GT.AND P0, PT, R8, 4, PT ;  /* 0x408000000800780b */ /* 0x000fda0003f04000 */
[----:B------:R-:W-:Y:S05]  /*02c0*/  @P0 BRA `(.L_x_1) ;  /* 0x0000000000200947 */ /* 0x000fea0003800000 */
[----:B------:R-:W-:Y:S01]  /*02d0*/  IADD3 R5, PT, PT, R5, 0x1, RZ ;  /* 0x0000000105057810 */ /* 0x000fe20007ffe0ff */
[----:B------:R-:W-:Y:S01]  /*02e0*/  FADD R11, R4, R4 ;  /* 0x00000004040b7221 */ /* 0x000fe20000000000 */
[----:B------:R-:W-:Y:S02]  /*02f0*/  FADD R4, R6, -R13 ;  /* 0x8000000d06047221 */ /* 0x000fe40000000000 */
[----:B-1----:R-:W-:Y:S01]  /*0300*/  ISETP.NE.AND P0, PT, R5, UR7, PT ;  /* 0x0000000705007c0c */ /* 0x002fe2000bf05270 */
[----:B------:R-:W-:Y:S01]  /*0310*/  FFMA R7, R11, R7, R2 ;  /* 0x000000070b077223 */ /* 0x000fe20000000002 */
[----:B------:R-:W-:-:S11]  /*0320*/  FADD R4, R3, R4 ;  /* 0x0000000403047221 */ /* 0x000fd60000000000 */
[----:B------:R-:W-:Y:S05]  /*0330*/  @P0 BRA `(.L_x_2) ;  /* 0xfffffffc00d00947 */ /* 0x000fea000383ffff */
[----:B0-----:R-:W-:-:S07]  /*0340*/  MOV R5, UR6 ;  /* 0x0000000600057c02 */ /* 0x001fce0008000f00 */
.L_x_1:
[----:B01----:R-:W-:Y:S05]  /*0350*/  BSYNC.RECONVERGENT B0 ;  /* 0x0000000000007941 */ /* 0x003fea0003800200 */
.L_x_0:
[----:B------:R-:W0:Y:S01]  /*0360*/  LDC.64 R2, c[0x0][0x390] ;  /* 0x0000e400ff027b82 */ /* 0x000e220000000a00 */
[----:B------:R-:W1:Y:S02]  /*0370*/  LDCU UR8, c[0x0][0x398] ;  /* 0x00007300ff0877ac */ /* 0x000e640008000800 */
[----:B-1----:R-:W-:-:S04]  /*0380*/  IMAD R9, R0, UR8, R9 ;  /* 0x0000000800097c24 */ /* 0x002fc8000f8e0209 */
[----:B0-----:R-:W-:-:S05]  /*0390*/  IMAD.WIDE R2, R9, 0x4, R2 ;  /* 0x0000000409027825 */ /* 0x001fca00078e0202 */
[----:B------:R-:W-:Y:S01]  /*03a0*/  STG.E desc[UR4][R2.64], R5 ;  /* 0x0000000502007986 */ /* 0x000fe2000c101904 */
[----:B------:R-:W-:Y:S05]  /*03b0*/  EXIT ;  /* 0x000000000000794d */ /* 0x000fea0003800000 */
.L_x_3:
[----:B------:R-:W-:-:S00]  /*03c0*/  BRA `(.L_x_3) ;  /* 0xfffffffc00fc7947 */ /* 0x000fc0000383ffff */
[----:B------:R-:W-:-:S00]  /*03d0*/  NOP ;  /* 0x0000000000007918 */ /* 0x000fc00000000000 */
        /* <DEDUP_REMOVED lines=10> */
.L_x_4:


//--------------------- .nv.shared._Z13mandel_kernelffffPiiii --------------------------
	.section	.nv.shared._Z13mandel_kernelffffPiiii,"aw",@nobits
	.sectionflags	@""
	.align	4
.nv.shared._Z13mandel_kernelffffPiiii:
	.zero		1040


//--------------------- .nv.shared.reserved.0     --------------------------
	.section	.nv.shared.reserved.0,"aw",@nobits
	.weak		__nv_reservedSMEM_offset_0_alias
	.size		__nv_reservedSMEM_offset_0_alias, 0, 64
	.other		__nv_reservedSMEM_offset_0_alias,@"STO_CUDA_RESERVED_SHARED STV_DEFAULT"
__nv_reservedSMEM_offset_0_alias:
	.zero		0
	.zero		64


//--------------------- .nv.constant0._Z13mandel_kernelffffPiiii --------------------------
	.section	.nv.constant0._Z13mandel_kernelffffPiiii,"a",@progbits
	.sectionflags	@""
	.align	4
.nv.constant0._Z13mandel_kernelffffPiiii:
	.zero		932


//--------------------- SYMBOLS --------------------------

	.type		.nv.reservedSmem.offset0,@object
	.size		.nv.reservedSmem.offset0,0x4
	.type		.nv.reservedSmem.cap,@object
	.size		.nv.reservedSmem.cap,0x4
